	.headerflags	@"EF_CUDA_TEXMODE_UNIFIED EF_CUDA_64BIT_ADDRESS EF_CUDA_ACCELERATORS EF_CUDA_SM90 EF_CUDA_VIRTUAL_SM(EF_CUDA_SM90)"
	.elftype	@"ET_EXEC"


//--------------------- .nv.info                  --------------------------
	.section	.nv.info,"",@"SHT_CUDA_INFO"
	.align	4


	//----- nvinfo : EIATTR_REGCOUNT
	.align		4
        /*0000*/ 	.byte	0x04, 0x2f
        /*0002*/ 	.short	(.L_3 - .L_2)
	.align		4
.L_2:
        /*0004*/ 	.word	index@(triton_poi_fused__native_batch_norm_legit_no_training_add_native_batch_norm_backward_relu_13)
        /*0008*/ 	.word	0x0000001e


	//----- nvinfo : EIATTR_MIN_STACK_SIZE
	.align		4
.L_3:
        /*000c*/ 	.byte	0x04, 0x12
        /*000e*/ 	.short	(.L_5 - .L_4)
	.align		4
.L_4:
        /*0010*/ 	.word	index@(triton_poi_fused__native_batch_norm_legit_no_training_add_native_batch_norm_backward_relu_13)
        /*0014*/ 	.word	0x00000000


	//----- nvinfo : EIATTR_FRAME_SIZE
	.align		4
.L_5:
        /*0018*/ 	.byte	0x04, 0x11
        /*001a*/ 	.short	(.L_7 - .L_6)
	.align		4
.L_6:
        /*001c*/ 	.word	index@(triton_poi_fused__native_batch_norm_legit_no_training_add_native_batch_norm_backward_relu_13)
        /*0020*/ 	.word	0x00000000


	//----- nvinfo : EIATTR_MIN_STACK_SIZE
	.align		4
.L_7:
        /*0024*/ 	.byte	0x04, 0x12
        /*0026*/ 	.short	(.L_9 - .L_8)
	.align		4
.L_8:
        /*0028*/ 	.word	index@(triton_poi_fused__native_batch_norm_legit_no_training_add_native_batch_norm_backward_relu_13)
        /*002c*/ 	.word	0x00000000
.L_9:


//--------------------- .nv.info.triton_poi_fused__native_batch_norm_legit_no_training_add_native_batch_norm_backward_relu_13 --------------------------
	.section	.nv.info.triton_poi_fused__native_batch_norm_legit_no_training_add_native_batch_norm_backward_relu_13,"",@"SHT_CUDA_INFO"
	.sectionflags	@""
	.align	4


	//----- nvinfo : EIATTR_CUDA_API_VERSION
	.align		4
        /*0000*/ 	.byte	0x04, 0x37
        /*0002*/ 	.short	(.L_11 - .L_10)
.L_10:
        /*0004*/ 	.word	0x0000007c


	//----- nvinfo : EIATTR_KPARAM_INFO
	.align		4
.L_11:
        /*0008*/ 	.byte	0x04, 0x17
        /*000a*/ 	.short	(.L_13 - .L_12)
.L_12:
        /*000c*/ 	.word	0x00000000
        /*0010*/ 	.short	0x000b
        /*0012*/ 	.short	0x0058
        /*0014*/ 	.byte	0x00, 0xf0, 0x11, 0x00


	//----- nvinfo : EIATTR_KPARAM_INFO
	.align		4
.L_13:
        /*0018*/ 	.byte	0x04, 0x17
        /*001a*/ 	.short	(.L_15 - .L_14)
.L_14:
        /*001c*/ 	.word	0x00000000
        /*0020*/ 	.short	0x000a
        /*0022*/ 	.short	0x0050
        /*0024*/ 	.byte	0x00, 0xf4, 0x21, 0x00


	//----- nvinfo : EIATTR_KPARAM_INFO
	.align		4
.L_15:
        /*0028*/ 	.byte	0x04, 0x17
        /*002a*/ 	.short	(.L_17 - .L_16)
.L_16:
        /*002c*/ 	.word	0x00000000
        /*0030*/ 	.short	0x0009
        /*0032*/ 	.short	0x0048
        /*0034*/ 	.byte	0x00, 0xf4, 0x21, 0x00


	//----- nvinfo : EIATTR_KPARAM_INFO
	.align		4
.L_17:
        /*0038*/ 	.byte	0x04, 0x17
        /*003a*/ 	.short	(.L_19 - .L_18)
.L_18:
        /*003c*/ 	.word	0x00000000
        /*0040*/ 	.short	0x0008
        /*0042*/ 	.short	0x0040
        /*0044*/ 	.byte	0x00, 0xf4, 0x21, 0x00


	//----- nvinfo : EIATTR_KPARAM_INFO
	.align		4
.L_19:
        /*0048*/ 	.byte	0x04, 0x17
        /*004a*/ 	.short	(.L_21 - .L_20)
.L_20:
        /*004c*/ 	.word	0x00000000
        /*0050*/ 	.short	0x0007
        /*0052*/ 	.short	0x0038
        /*0054*/ 	.byte	0x00, 0xf4, 0x21, 0x00


	//----- nvinfo : EIATTR_KPARAM_INFO
	.align		4
.L_21:
        /*0058*/ 	.byte	0x04, 0x17
        /*005a*/ 	.short	(.L_23 - .L_22)
.L_22:
        /*005c*/ 	.word	0x00000000
        /*0060*/ 	.short	0x0006
        /*0062*/ 	.short	0x0030
        /*0064*/ 	.byte	0x00, 0xf4, 0x21, 0x00


	//----- nvinfo : EIATTR_KPARAM_INFO
	.align		4
.L_23:
        /*0068*/ 	.byte	0x04, 0x17
        /*006a*/ 	.short	(.L_25 - .L_24)
.L_24:
        /*006c*/ 	.word	0x00000000
        /*0070*/ 	.short	0x0005
        /*0072*/ 	.short	0x0028
        /*0074*/ 	.byte	0x00, 0xf4, 0x21, 0x00


	//----- nvinfo : EIATTR_KPARAM_INFO
	.align		4
.L_25:
        /*0078*/ 	.byte	0x04, 0x17
        /*007a*/ 	.short	(.L_27 - .L_26)
.L_26:
        /*007c*/ 	.word	0x00000000
        /*0080*/ 	.short	0x0004
        /*0082*/ 	.short	0x0020
        /*0084*/ 	.byte	0x00, 0xf4, 0x21, 0x00


	//----- nvinfo : EIATTR_KPARAM_INFO
	.align		4
.L_27:
        /*0088*/ 	.byte	0x04, 0x17
        /*008a*/ 	.short	(.L_29 - .L_28)
.L_28:
        /*008c*/ 	.word	0x00000000
        /*0090*/ 	.short	0x0003
        /*0092*/ 	.short	0x0018
        /*0094*/ 	.byte	0x00, 0xf4, 0x21, 0x00


	//----- nvinfo : EIATTR_KPARAM_INFO
	.align		4
.L_29:
        /*0098*/ 	.byte	0x04, 0x17
        /*009a*/ 	.short	(.L_31 - .L_30)
.L_30:
        /*009c*/ 	.word	0x00000000
        /*00a0*/ 	.short	0x0002
        /*00a2*/ 	.short	0x0010
        /*00a4*/ 	.byte	0x00, 0xf4, 0x21, 0x00


	//----- nvinfo : EIATTR_KPARAM_INFO
	.align		4
.L_31:
        /*00a8*/ 	.byte	0x04, 0x17
        /*00aa*/ 	.short	(.L_33 - .L_32)
.L_32:
        /*00ac*/ 	.word	0x00000000
        /*00b0*/ 	.short	0x0001
        /*00b2*/ 	.short	0x0008
        /*00b4*/ 	.byte	0x00, 0xf4, 0x21, 0x00


	//----- nvinfo : EIATTR_KPARAM_INFO
	.align		4
.L_33:
        /*00b8*/ 	.byte	0x04, 0x17
        /*00ba*/ 	.short	(.L_35 - .L_34)
.L_34:
        /*00bc*/ 	.word	0x00000000
        /*00c0*/ 	.short	0x0000
        /*00c2*/ 	.short	0x0000
        /*00c4*/ 	.byte	0x00, 0xf4, 0x21, 0x00


	//----- nvinfo : EIATTR_SPARSE_MMA_MASK
	.align		4
.L_35:
        /*00c8*/ 	.byte	0x03, 0x50
        /*00ca*/ 	.short	0x0000


	//----- nvinfo : EIATTR_MAXREG_COUNT
	.align		4
        /*00cc*/ 	.byte	0x03, 0x1b
        /*00ce*/ 	.short	0x00ff


	//----- nvinfo : EIATTR_EXIT_INSTR_OFFSETS
	.align		4
        /*00d0*/ 	.byte	0x04, 0x1c
        /*00d2*/ 	.short	(.L_37 - .L_36)


	//   ....[0]....
.L_36:
        /*00d4*/ 	.word	0x00000540


	//----- nvinfo : EIATTR_REQNTID
	.align		4
.L_37:
        /*00d8*/ 	.byte	0x04, 0x10
        /*00da*/ 	.short	(.L_39 - .L_38)
.L_38:
        /*00dc*/ 	.word	0x00000100
        /*00e0*/ 	.word	0x00000001
        /*00e4*/ 	.word	0x00000001


	//----- nvinfo : EIATTR_CBANK_PARAM_SIZE
	.align		4
.L_39:
        /*00e8*/ 	.byte	0x03, 0x19
        /*00ea*/ 	.short	0x005c


	//----- nvinfo : EIATTR_PARAM_CBANK
	.align		4
        /*00ec*/ 	.byte	0x04, 0x0a
        /*00ee*/ 	.short	(.L_41 - .L_40)
	.align		4
.L_40:
        /*00f0*/ 	.word	index@(.nv.constant0.triton_poi_fused__native_batch_norm_legit_no_training_add_native_batch_norm_backward_relu_13)
        /*00f4*/ 	.short	0x0210
        /*00f6*/ 	.short	0x005c


	//----- nvinfo : EIATTR_SW_WAR
	.align		4
.L_41:
        /*00f8*/ 	.byte	0x04, 0x36
        /*00fa*/ 	.short	(.L_43 - .L_42)
.L_42:
        /*00fc*/ 	.word	0x00000008
.L_43:


//--------------------- .nv.callgraph             --------------------------
	.section	.nv.callgraph,"",@"SHT_CUDA_CALLGRAPH"
	.align	4
	.sectionentsize	8
	.align		4
        /*0000*/ 	.word	0x00000000
	.align		4
        /*0004*/ 	.word	0xffffffff
	.align		4
        /*0008*/ 	.word	0x00000000
	.align		4
        /*000c*/ 	.word	0xfffffffe
	.align		4
        /*0010*/ 	.word	0x00000000
	.align		4
        /*0014*/ 	.word	0xfffffffd
	.align		4
        /*0018*/ 	.word	0x00000000
	.align		4
        /*001c*/ 	.word	0xfffffffc


//--------------------- .nv.constant4             --------------------------
	.section	.nv.constant4,"a",@progbits
	.align	8
	.align		8
.nv.constant4:
        /*0000*/ 	.dword	_$_str
	.align		8
        /*0008*/ 	.dword	_$_str_$_2


//--------------------- .text.triton_poi_fused__native_batch_norm_legit_no_training_add_native_batch_norm_backward_relu_13 --------------------------
	.section	.text.triton_poi_fused__native_batch_norm_legit_no_training_add_native_batch_norm_backward_relu_13,"ax",@progbits
	.align	128
        .global         triton_poi_fused__native_batch_norm_legit_no_training_add_native_batch_norm_backward_relu_13
        .type           triton_poi_fused__native_batch_norm_legit_no_training_add_native_batch_norm_backward_relu_13,@function
        .size           triton_poi_fused__native_batch_norm_legit_no_training_add_native_batch_norm_backward_relu_13,(.L_x_1 - triton_poi_fused__native_batch_norm_legit_no_training_add_native_batch_norm_backward_relu_13)
        .other          triton_poi_fused__native_batch_norm_legit_no_training_add_native_batch_norm_backward_relu_13,@"STO_CUDA_ENTRY STV_DEFAULT"
triton_poi_fused__native_batch_norm_legit_no_training_add_native_batch_norm_backward_relu_13:
.text.triton_poi_fused__native_batch_norm_legit_no_training_add_native_batch_norm_backward_relu_13:
[----:B------:R-:W-:Y:S01]  /*0000*/  LDC R1, c[0x0][0x28] ;  /* 0x00000a00ff017b82 */ /* 0x000fe20000000800 */
[----:B------:R-:W1:Y:S07]  /*0010*/  S2R R0, SR_TID.X ;  /* 0x0000000000007919 */ /* 0x000e6e0000002100 */
[----:B------:R-:W2:Y:S01]  /*0020*/  LDC.64 R2, c[0x0][0x240] ;  /* 0x00009000ff027b82 */ /* 0x000ea20000000a00 */
[----:B------:R-:W-:Y:S01]  /*0030*/  ULDC.64 UR4, c[0x0][0x208] ;  /* 0x0000820000047ab9 */ /* 0x000fe20000000a00 */
[----:B------:R-:W3:Y:S06]  /*0040*/  S2R R5, SR_CTAID.X ;  /* 0x0000000000057919 */ /* 0x000eec0000002500 */
[----:B------:R-:W4:Y:S08]  /*0050*/  LDC.64 R6, c[0x0][0x220] ;  /* 0x00008800ff067b82 */ /* 0x000f300000000a00 */
[----:B------:R-:W5:Y:S08]  /*0060*/  LDC.64 R24, c[0x0][0x228] ;  /* 0x00008a00ff187b82 */ /* 0x000f700000000a00 */
[----:B------:R-:W5:Y:S01]  /*0070*/  LDC.64 R8, c[0x0][0x230] ;  /* 0x00008c00ff087b82 */ /* 0x000f620000000a00 */
[----:B-1----:R-:W-:-:S07]  /*0080*/  SHF.L.U32 R0, R0, 0x1, RZ ;  /* 0x0000000100007819 */ /* 0x002fce00000006ff */
[----:B------:R-:W1:Y:S01]  /*0090*/  LDC.64 R12, c[0x0][0x210] ;  /* 0x00008400ff0c7b82 */ /* 0x000e620000000a00 */
[----:B------:R-:W-:-:S04]  /*00a0*/  LOP3.LUT R0, R0, 0x1fe, RZ, 0xc0, !PT ;  /* 0x000001fe00007812 */ /* 0x000fc800078ec0ff */
[----:B---3--:R-:W-:-:S03]  /*00b0*/  LEA R0, R5, R0, 0x9 ;  /* 0x0000000005007211 */ /* 0x008fc600078e48ff */
[----:B------:R-:W3:Y:S02]  /*00c0*/  LDC.64 R18, c[0x0][0x238] ;  /* 0x00008e00ff127b82 */ /* 0x000ee40000000a00 */
[----:B------:R-:W-:-:S06]  /*00d0*/  IMAD.HI R4, R0, 0x66666667, RZ ;  /* 0x6666666700047827 */ /* 0x000fcc00078e02ff */
[----:B------:R-:W3:Y:S01]  /*00e0*/  LDC.64 R14, c[0x0][0x248] ;  /* 0x00009200ff0e7b82 */ /* 0x000ee20000000a00 */
[----:B------:R-:W-:-:S04]  /*00f0*/  SHF.R.U32.HI R5, RZ, 0x1f, R4 ;  /* 0x0000001fff057819 */ /* 0x000fc80000011604 */
[----:B------:R-:W-:-:S03]  /*0100*/  LEA.HI.SX32 R5, R4, R5, 0x1a ;  /* 0x0000000504057211 */ /* 0x000fc600078fd2ff */
[----:B------:R-:W3:Y:S02]  /*0110*/  LDC.64 R16, c[0x0][0x250] ;  /* 0x00009400ff107b82 */ /* 0x000ee40000000a00 */
[----:B------:R-:W-:-:S04]  /*0120*/  IMAD R23, R5, -0xa0, R0 ;  /* 0xffffff6005177824 */ /* 0x000fc800078e0200 */
[----:B--2---:R-:W-:Y:S02]  /*0130*/  IMAD.WIDE R2, R23, 0x4, R2 ;  /* 0x0000000417027825 */ /* 0x004fe400078e0202 */
[----:B------:R-:W2:Y:S04]  /*0140*/  LDC.64 R4, c[0x0][0x218] ;  /* 0x00008600ff047b82 */ /* 0x000ea80000000a00 */
[----:B------:R-:W3:Y:S01]  /*0150*/  LDG.E.EL.64 R2, desc[UR4][R2.64] ;  /* 0x0000000402027981 */ /* 0x000ee2000c2e1b00 */
[----:B----4-:R-:W-:-:S04]  /*0160*/  IMAD.WIDE R6, R0, 0x4, R6 ;  /* 0x0000000400067825 */ /* 0x010fc800078e0206 */
[C---:B-----5:R-:W-:Y:S02]  /*0170*/  IMAD.WIDE R24, R0.reuse, 0x4, R24 ;  /* 0x0000000400187825 */ /* 0x060fe400078e0218 */
[----:B------:R-:W4:Y:S02]  /*0180*/  LDG.E.64 R6, desc[UR4][R6.64] ;  /* 0x0000000406067981 */ /* 0x000f24000c1e1b00 */
[C---:B0-----:R-:W-:Y:S02]  /*0190*/  IMAD.WIDE R10, R0.reuse, 0x4, R8 ;  /* 0x00000004000a7825 */ /* 0x041fe400078e0208 */
[----:B------:R-:W5:Y:S02]  /*01a0*/  LDG.E.64 R8, desc[UR4][R24.64] ;  /* 0x0000000418087981 */ /* 0x000f64000c1e1b00 */
[C---:B-1----:R-:W-:Y:S02]  /*01b0*/  IMAD.WIDE R12, R0.reuse, 0x4, R12 ;  /* 0x00000004000c7825 */ /* 0x042fe400078e020c */
[----:B------:R-:W4:Y:S02]  /*01c0*/  LDG.E.64 R10, desc[UR4][R10.64] ;  /* 0x000000040a0a7981 */ /* 0x000f24000c1e1b00 */
[----:B--2---:R-:W-:-:S06]  /*01d0*/  IMAD.WIDE R4, R0, 0x4, R4 ;  /* 0x0000000400047825 */ /* 0x004fcc00078e0204 */
[----:B------:R-:W4:Y:S01]  /*01e0*/  LDG.E.64 R4, desc[UR4][R4.64] ;  /* 0x0000000404047981 */ /* 0x000f22000c1e1b00 */
[----:B---3--:R-:W-:-:S03]  /*01f0*/  IMAD.WIDE R20, R23, 0x4, R18 ;  /* 0x0000000417147825 */ /* 0x008fc600078e0212 */
[----:B------:R-:W2:Y:S01]  /*0200*/  LDG.E.64 R18, desc[UR4][R12.64] ;  /* 0x000000040c127981 */ /* 0x000ea2000c1e1b00 */
[----:B------:R-:W-:-:S03]  /*0210*/  IMAD.WIDE R26, R23, 0x4, R14 ;  /* 0x00000004171a7825 */ /* 0x000fc600078e020e */
[----:B------:R-:W3:Y:S01]  /*0220*/  LDG.E.EL.64 R20, desc[UR4][R20.64] ;  /* 0x0000000414147981 */ /* 0x000ee2000c2e1b00 */
[----:B------:R-:W-:-:S03]  /*0230*/  IMAD.WIDE R14, R23, 0x4, R16 ;  /* 0x00000004170e7825 */ /* 0x000fc600078e0210 */
[----:B------:R-:W2:Y:S04]  /*0240*/  LDG.E.EL.64 R16, desc[UR4][R26.64] ;  /* 0x000000041a107981 */ /* 0x000ea8000c2e1b00 */
[----:B------:R-:W2:Y:S01]  /*0250*/  LDG.E.EL.64 R14, desc[UR4][R14.64] ;  /* 0x000000040e0e7981 */ /* 0x000ea2000c2e1b00 */
[----:B------:R-:W-:Y:S01]  /*0260*/  FADD R22, R2, 9.9999997473787516356e-06 ;  /* 0x3727c5ac02167421 */ /* 0x000fe20000000000 */
[----:B------:R-:W-:-:S03]  /*0270*/  FADD R3, R3, 9.9999997473787516356e-06 ;  /* 0x3727c5ac03037421 */ /* 0x000fc60000000000 */
[----:B------:R-:W0:Y:S08]  /*0280*/  MUFU.SQRT R2, R22 ;  /* 0x0000001600027308 */ /* 0x000e300000002000 */
[----:B------:R-:W1:Y:S01]  /*0290*/  MUFU.SQRT R23, R3 ;  /* 0x0000000300177308 */ /* 0x000e620000002000 */
[C---:B0-----:R-:W-:Y:S02]  /*02a0*/  FSETP.GT.AND P0, PT, R2.reuse, 8.50705917302346158658e+37, PT ;  /* 0x7e8000000200780b */ /* 0x041fe40003f04000 */
[----:B------:R-:W-:-:S02]  /*02b0*/  FSETP.GEU.AND P2, PT, R2, 1.175494350822287508e-38, PT ;  /* 0x008000000200780b */ /* 0x000fc40003f4e000 */
[C---:B-1----:R-:W-:Y:S02]  /*02c0*/  FSETP.GT.AND P1, PT, R23.reuse, 8.50705917302346158658e+37, PT ;  /* 0x7e8000001700780b */ /* 0x042fe40003f24000 */
[----:B------:R-:W-:-:S07]  /*02d0*/  FSETP.GEU.AND P3, PT, R23, 1.175494350822287508e-38, PT ;  /* 0x008000001700780b */ /* 0x000fce0003f6e000 */
[----:B------:R-:W-:Y:S01]  /*02e0*/  @P0 FMUL R2, R2, 0.25 ;  /* 0x3e80000002020820 */ /* 0x000fe20000400000 */
[----:B----4-:R-:W-:Y:S01]  /*02f0*/  FADD R22, R5, R7 ;  /* 0x0000000705167221 */ /* 0x010fe20000000000 */
[----:B------:R-:W-:Y:S02]  /*0300*/  FADD R5, R4, R6 ;  /* 0x0000000604057221 */ /* 0x000fe40000000000 */
[----:B------:R-:W-:Y:S01]  /*0310*/  @!P2 FMUL R2, R2, 16777216 ;  /* 0x4b8000000202a820 */ /* 0x000fe20000400000 */
[----:B------:R-:W-:Y:S01]  /*0320*/  @P1 FMUL R23, R23, 0.25 ;  /* 0x3e80000017171820 */ /* 0x000fe20000400000 */
[----:B------:R-:W-:Y:S01]  /*0330*/  HFMA2.MMA R4, -RZ, RZ, 1.625, 0 ;  /* 0x3e800000ff047435 */ /* 0x000fe200000001ff */
[----:B-----5:R-:W-:Y:S01]  /*0340*/  FADD R22, R9, R22 ;  /* 0x0000001609167221 */ /* 0x020fe20000000000 */
[----:B------:R-:W0:Y:S01]  /*0350*/  LDC.64 R6, c[0x0][0x258] ;  /* 0x00009600ff067b82 */ /* 0x000e220000000a00 */
[----:B------:R-:W-:Y:S01]  /*0360*/  @!P3 FMUL R23, R23, 16777216 ;  /* 0x4b8000001717b820 */ /* 0x000fe20000400000 */
[----:B------:R-:W1:Y:S01]  /*0370*/  MUFU.RCP R2, R2 ;  /* 0x0000000200027308 */ /* 0x000e620000001000 */
[----:B------:R-:W-:Y:S01]  /*0380*/  FADD R5, R8, R5 ;  /* 0x0000000508057221 */ /* 0x000fe20000000000 */
[----:B------:R-:W-:-:S06]  /*0390*/  FADD R22, R11, R22 ;  /* 0x000000160b167221 */ /* 0x000fcc0000000000 */
[----:B------:R-:W4:Y:S01]  /*03a0*/  MUFU.RCP R3, R23 ;  /* 0x0000001700037308 */ /* 0x000f220000001000 */
[----:B------:R-:W-:Y:S01]  /*03b0*/  FSEL R11, R4, 1, P0 ;  /* 0x3f800000040b7808 */ /* 0x000fe20000000000 */
[----:B------:R-:W-:Y:S01]  /*03c0*/  FADD R9, R10, R5 ;  /* 0x000000050a097221 */ /* 0x000fe20000000000 */
[----:B------:R-:W-:Y:S02]  /*03d0*/  FSEL R8, R4, 1, P1 ;  /* 0x3f80000004087808 */ /* 0x000fe40000800000 */
[----:B------:R-:W5:Y:S01]  /*03e0*/  LDC.64 R4, c[0x0][0x260] ;  /* 0x00009800ff047b82 */ /* 0x000f620000000a00 */
[----:B------:R-:W-:Y:S01]  /*03f0*/  @!P2 FMUL R11, R11, 16777216 ;  /* 0x4b8000000b0ba820 */ /* 0x000fe20000400000 */
[----:B--2---:R-:W-:Y:S01]  /*0400*/  FADD R18, R18, R9 ;  /* 0x0000000912127221 */ /* 0x004fe20000000000 */
[----:B------:R-:W-:Y:S01]  /*0410*/  @!P3 FMUL R8, R8, 16777216 ;  /* 0x4b8000000808b820 */ /* 0x000fe20000400000 */
[----:B------:R-:W-:Y:S01]  /*0420*/  FADD R19, R19, R22 ;  /* 0x0000001613137221 */ /* 0x000fe20000000000 */
[----:B-1----:R-:W-:Y:S01]  /*0430*/  FMUL R11, R2, R11 ;  /* 0x0000000b020b7220 */ /* 0x002fe20000400000 */
[----:B---3--:R-:W-:-:S02]  /*0440*/  FADD R20, -R20, R18 ;  /* 0x0000001214147221 */ /* 0x008fc40000000100 */
[----:B------:R-:W-:Y:S01]  /*0450*/  FADD R21, -R21, R19 ;  /* 0x0000001315157221 */ /* 0x000fe20000000100 */
[----:B----4-:R-:W-:Y:S01]  /*0460*/  FMUL R8, R3, R8 ;  /* 0x0000000803087220 */ /* 0x010fe20000400000 */
[----:B------:R-:W-:-:S03]  /*0470*/  FMUL R11, R20, R11 ;  /* 0x0000000b140b7220 */ /* 0x000fc60000400000 */
[----:B------:R-:W-:Y:S01]  /*0480*/  FMUL R8, R21, R8 ;  /* 0x0000000815087220 */ /* 0x000fe20000400000 */
[----:B------:R-:W-:-:S03]  /*0490*/  FFMA R11, R16, R11, R14 ;  /* 0x0000000b100b7223 */ /* 0x000fc6000000000e */
[----:B------:R-:W-:Y:S02]  /*04a0*/  FFMA R8, R17, R8, R15 ;  /* 0x0000000811087223 */ /* 0x000fe4000000000f */
[----:B------:R-:W-:-:S03]  /*04b0*/  FSETP.GEU.AND P0, PT, R11, RZ, PT ;  /* 0x000000ff0b00720b */ /* 0x000fc60003f0e000 */
[----:B------:R-:W-:Y:S01]  /*04c0*/  FSETP.GEU.AND P1, PT, R8, RZ, PT ;  /* 0x000000ff0800720b */ /* 0x000fe20003f2e000 */
[----:B0-----:R-:W-:Y:S01]  /*04d0*/  IMAD.WIDE R6, R0, 0x4, R6 ;  /* 0x0000000400067825 */ /* 0x001fe200078e0206 */
[----:B------:R-:W-:Y:S02]  /*04e0*/  FSEL R2, R11, RZ, P0 ;  /* 0x000000ff0b027208 */ /* 0x000fe40000000000 */
[----:B------:R-:W-:Y:S01]  /*04f0*/  FSEL R3, R8, RZ, P1 ;  /* 0x000000ff08037208 */ /* 0x000fe20000800000 */
[----:B-----5:R-:W-:Y:S01]  /*0500*/  IMAD.WIDE R4, R0, 0x4, R4 ;  /* 0x0000000400047825 */ /* 0x020fe200078e0204 */
[----:B------:R-:W-:Y:S04]  /*0510*/  STG.E.64 desc[UR4][R12.64], R18 ;  /* 0x000000120c007986 */ /* 0x000fe8000c101b04 */
[----:B------:R-:W-:Y:S04]  /*0520*/  STG.E.64 desc[UR4][R6.64], R2 ;  /* 0x0000000206007986 */ /* 0x000fe8000c101b04 */
[----:B------:R-:W-:Y:S01]  /*0530*/  STG.E.64 desc[UR4][R4.64], R20 ;  /* 0x0000001404007986 */ /* 0x000fe2000c101b04 */
[----:B------:R-:W-:Y:S05]  /*0540*/  EXIT ;  /* 0x000000000000794d */ /* 0x000fea0003800000 */
.L_x_0:
[----:B------:R-:W-:-:S00]  /*0550*/  BRA `(.L_x_0) ;  /* 0xfffffffc00fc7947 */ /* 0x000fc0000383ffff */
[----:B------:R-:W-:-:S00]  /*0560*/  NOP ;  /* 0x0000000000007918 */ /* 0x000fc00000000000 */
        /* <DEDUP_REMOVED lines=9> */
.L_x_1:


//--------------------- .nv.global.init           --------------------------
	.section	.nv.global.init,"aw",@progbits
.nv.global.init:
	.type		_$_str,@object
	.size		_$_str,(_$_str_$_2 - _$_str)
_$_str:
        /*0000*/ 	.byte	0x5f, 0x5f, 0x43, 0x55, 0x44, 0x41, 0x5f, 0x46, 0x54, 0x5a, 0x00
	.type		_$_str_$_2,@object
	.size		_$_str_$_2,(.L_1 - _$_str_$_2)
_$_str_$_2:
        /*000b*/ 	.byte	0x5f, 0x5f, 0x43, 0x55, 0x44, 0x41, 0x5f, 0x50, 0x52, 0x45, 0x43, 0x5f, 0x53, 0x51, 0x52, 0x54
        /*001b*/ 	.byte	0x00
.L_1:


//--------------------- .nv.constant0.triton_poi_fused__native_batch_norm_legit_no_training_add_native_batch_norm_backward_relu_13 --------------------------
	.section	.nv.constant0.triton_poi_fused__native_batch_norm_legit_no_training_add_native_batch_norm_backward_relu_13,"a",@progbits
	.sectionflags	@""
	.align	4
.nv.constant0.triton_poi_fused__native_batch_norm_legit_no_training_add_native_batch_norm_backward_relu_13:
	.zero		620
